//
// Generated by NVIDIA NVVM Compiler
//
// Compiler Build ID: CL-36424714
// Cuda compilation tools, release 13.0, V13.0.88
// Based on NVVM 20.0.0
//

.version 9.0
.target sm_100
.address_size 64

	// .globl	_Z10gemm_naivePfS_S_iii

.visible .entry _Z10gemm_naivePfS_S_iii(
	.param .u64 .ptr .align 1 _Z10gemm_naivePfS_S_iii_param_0,
	.param .u64 .ptr .align 1 _Z10gemm_naivePfS_S_iii_param_1,
	.param .u64 .ptr .align 1 _Z10gemm_naivePfS_S_iii_param_2,
	.param .u32 _Z10gemm_naivePfS_S_iii_param_3,
	.param .u32 _Z10gemm_naivePfS_S_iii_param_4,
	.param .u32 _Z10gemm_naivePfS_S_iii_param_5
)
{
	.reg .pred 	%p<13>;
	.reg .b32 	%r<41>;
	.reg .b32 	%f<68>;
	.reg .b64 	%rd<53>;

	ld.param.u64 	%rd7, [_Z10gemm_naivePfS_S_iii_param_0];
	ld.param.u64 	%rd8, [_Z10gemm_naivePfS_S_iii_param_1];
	ld.param.u64 	%rd6, [_Z10gemm_naivePfS_S_iii_param_2];
	ld.param.u32 	%r20, [_Z10gemm_naivePfS_S_iii_param_3];
	ld.param.u32 	%r18, [_Z10gemm_naivePfS_S_iii_param_4];
	ld.param.u32 	%r19, [_Z10gemm_naivePfS_S_iii_param_5];
	cvta.to.global.u64 	%rd1, %rd8;
	cvta.to.global.u64 	%rd2, %rd7;
	mov.u32 	%r21, %ctaid.x;
	mov.u32 	%r22, %ntid.x;
	mov.u32 	%r23, %tid.x;
	mad.lo.s32 	%r1, %r21, %r22, %r23;
	mov.u32 	%r24, %ctaid.y;
	mov.u32 	%r25, %ntid.y;
	mov.u32 	%r26, %tid.y;
	mad.lo.s32 	%r2, %r24, %r25, %r26;
	setp.ge.s32 	%p1, %r2, %r20;
	setp.ge.s32 	%p2, %r1, %r18;
	or.pred  	%p3, %p1, %p2;
	@%p3 bra 	$L__BB0_14;
	setp.lt.s32 	%p4, %r19, 1;
	mov.f32 	%f67, 0f00000000;
	@%p4 bra 	$L__BB0_13;
	mul.lo.s32 	%r3, %r19, %r2;
	and.b32  	%r4, %r19, 7;
	setp.lt.u32 	%p5, %r19, 8;
	mov.f32 	%f67, 0f00000000;
	mov.b32 	%r39, 0;
	@%p5 bra 	$L__BB0_5;
	and.b32  	%r39, %r19, 2147483640;
	neg.s32 	%r37, %r39;
	shl.b32 	%r7, %r18, 3;
	mul.wide.u32 	%rd9, %r3, 4;
	add.s64 	%rd10, %rd9, %rd2;
	add.s64 	%rd52, %rd10, 16;
	mov.f32 	%f67, 0f00000000;
	mul.wide.s32 	%rd13, %r18, 4;
	mov.u32 	%r36, %r1;
$L__BB0_4:
	.pragma "nounroll";
	ld.global.f32 	%f17, [%rd52+-16];
	mul.wide.s32 	%rd11, %r36, 4;
	add.s64 	%rd12, %rd1, %rd11;
	ld.global.f32 	%f18, [%rd12];
	fma.rn.f32 	%f19, %f17, %f18, %f67;
	ld.global.f32 	%f20, [%rd52+-12];
	add.s64 	%rd14, %rd12, %rd13;
	ld.global.f32 	%f21, [%rd14];
	fma.rn.f32 	%f22, %f20, %f21, %f19;
	ld.global.f32 	%f23, [%rd52+-8];
	add.s64 	%rd15, %rd14, %rd13;
	ld.global.f32 	%f24, [%rd15];
	fma.rn.f32 	%f25, %f23, %f24, %f22;
	ld.global.f32 	%f26, [%rd52+-4];
	add.s64 	%rd16, %rd15, %rd13;
	ld.global.f32 	%f27, [%rd16];
	fma.rn.f32 	%f28, %f26, %f27, %f25;
	ld.global.f32 	%f29, [%rd52];
	add.s64 	%rd17, %rd16, %rd13;
	ld.global.f32 	%f30, [%rd17];
	fma.rn.f32 	%f31, %f29, %f30, %f28;
	ld.global.f32 	%f32, [%rd52+4];
	add.s64 	%rd18, %rd17, %rd13;
	ld.global.f32 	%f33, [%rd18];
	fma.rn.f32 	%f34, %f32, %f33, %f31;
	ld.global.f32 	%f35, [%rd52+8];
	add.s64 	%rd19, %rd18, %rd13;
	ld.global.f32 	%f36, [%rd19];
	fma.rn.f32 	%f37, %f35, %f36, %f34;
	ld.global.f32 	%f38, [%rd52+12];
	add.s64 	%rd20, %rd19, %rd13;
	ld.global.f32 	%f39, [%rd20];
	fma.rn.f32 	%f67, %f38, %f39, %f37;
	add.s32 	%r37, %r37, 8;
	add.s32 	%r36, %r36, %r7;
	add.s64 	%rd52, %rd52, 32;
	setp.ne.s32 	%p6, %r37, 0;
	@%p6 bra 	$L__BB0_4;
$L__BB0_5:
	setp.eq.s32 	%p7, %r4, 0;
	@%p7 bra 	$L__BB0_13;
	and.b32  	%r13, %r19, 3;
	setp.lt.u32 	%p8, %r4, 4;
	@%p8 bra 	$L__BB0_8;
	add.s32 	%r28, %r39, %r3;
	mul.wide.u32 	%rd21, %r28, 4;
	add.s64 	%rd22, %rd2, %rd21;
	ld.global.f32 	%f41, [%rd22];
	mad.lo.s32 	%r29, %r39, %r18, %r1;
	mul.wide.s32 	%rd23, %r29, 4;
	add.s64 	%rd24, %rd1, %rd23;
	ld.global.f32 	%f42, [%rd24];
	fma.rn.f32 	%f43, %f41, %f42, %f67;
	cvt.u64.u32 	%rd25, %r3;
	cvt.u64.u32 	%rd26, %r39;
	add.s64 	%rd27, %rd26, %rd25;
	shl.b64 	%rd28, %rd27, 2;
	add.s64 	%rd29, %rd2, %rd28;
	ld.global.f32 	%f44, [%rd29+4];
	mul.wide.s32 	%rd30, %r18, 4;
	add.s64 	%rd31, %rd24, %rd30;
	ld.global.f32 	%f45, [%rd31];
	fma.rn.f32 	%f46, %f44, %f45, %f43;
	ld.global.f32 	%f47, [%rd29+8];
	add.s64 	%rd32, %rd31, %rd30;
	ld.global.f32 	%f48, [%rd32];
	fma.rn.f32 	%f49, %f47, %f48, %f46;
	ld.global.f32 	%f50, [%rd29+12];
	add.s64 	%rd33, %rd32, %rd30;
	ld.global.f32 	%f51, [%rd33];
	fma.rn.f32 	%f67, %f50, %f51, %f49;
	add.s32 	%r39, %r39, 4;
$L__BB0_8:
	setp.eq.s32 	%p9, %r13, 0;
	@%p9 bra 	$L__BB0_13;
	setp.eq.s32 	%p10, %r13, 1;
	@%p10 bra 	$L__BB0_11;
	add.s32 	%r30, %r39, %r3;
	mul.wide.u32 	%rd34, %r30, 4;
	add.s64 	%rd35, %rd2, %rd34;
	ld.global.f32 	%f53, [%rd35];
	mad.lo.s32 	%r31, %r39, %r18, %r1;
	mul.wide.s32 	%rd36, %r31, 4;
	add.s64 	%rd37, %rd1, %rd36;
	ld.global.f32 	%f54, [%rd37];
	fma.rn.f32 	%f55, %f53, %f54, %f67;
	cvt.u64.u32 	%rd38, %r3;
	cvt.u64.u32 	%rd39, %r39;
	add.s64 	%rd40, %rd39, %rd38;
	shl.b64 	%rd41, %rd40, 2;
	add.s64 	%rd42, %rd2, %rd41;
	ld.global.f32 	%f56, [%rd42+4];
	mul.wide.s32 	%rd43, %r18, 4;
	add.s64 	%rd44, %rd37, %rd43;
	ld.global.f32 	%f57, [%rd44];
	fma.rn.f32 	%f67, %f56, %f57, %f55;
	add.s32 	%r39, %r39, 2;
$L__BB0_11:
	and.b32  	%r32, %r19, 1;
	setp.eq.b32 	%p11, %r32, 1;
	not.pred 	%p12, %p11;
	@%p12 bra 	$L__BB0_13;
	add.s32 	%r33, %r39, %r3;
	mul.wide.u32 	%rd45, %r33, 4;
	add.s64 	%rd46, %rd2, %rd45;
	ld.global.f32 	%f58, [%rd46];
	mad.lo.s32 	%r34, %r39, %r18, %r1;
	mul.wide.s32 	%rd47, %r34, 4;
	add.s64 	%rd48, %rd1, %rd47;
	ld.global.f32 	%f59, [%rd48];
	fma.rn.f32 	%f67, %f58, %f59, %f67;
$L__BB0_13:
	mad.lo.s32 	%r35, %r18, %r2, %r1;
	cvta.to.global.u64 	%rd49, %rd6;
	mul.wide.s32 	%rd50, %r35, 4;
	add.s64 	%rd51, %rd49, %rd50;
	st.global.f32 	[%rd51], %f67;
$L__BB0_14:
	ret;

}


// ===== COMPILED SASS (sm_100) =====

	.target	sm_100

	.elftype	@"ET_EXEC"


//--------------------- .note.nv.tkinfo           --------------------------
	.section	.note.nv.tkinfo,"",@"SHT_NOTE"
	.sectionflags	@"SHF_NOTE_NV_TKINFO"
	.tkinfo
        /*0018*/ 	.word	0x00000002
        /*0030*/ 	.string	""
        /*0030*/ 	.string	"ptxas"
        /*0030*/ 	.string	"Cuda compilation tools, release 13.0, V13.0.88"
        /*0030*/ 	.string	"Build cuda_13.0.r13.0/compiler.36424714_0"
        /*0030*/ 	.string	"-arch sm_100 -m 64 "



//--------------------- .note.nv.cuinfo           --------------------------
	.section	.note.nv.cuinfo,"",@"SHT_NOTE"
	.sectionflags	@"SHF_NOTE_NV_CUINFO"
        /*0018*/ 	.short	0x0002
        /*001a*/ 	.short	0x0064
        /*001c*/ 	.short	0x0082
	.zero		2


//--------------------- .nv.info                  --------------------------
	.section	.nv.info,"",@"SHT_CUDA_INFO"
	.align	4


	//----- nvinfo : EIATTR_REGCOUNT
	.align		4
        /*0000*/ 	.byte	0x04, 0x2f
        /*0002*/ 	.short	(.L_1 - .L_0)
	.align		4
.L_0:
        /*0004*/ 	.word	index@(_Z10gemm_naivePfS_S_iii)
        /*0008*/ 	.word	0x00000020


	//----- nvinfo : EIATTR_FRAME_SIZE
	.align		4
.L_1:
        /*000c*/ 	.byte	0x04, 0x11
        /*000e*/ 	.short	(.L_3 - .L_2)
	.align		4
.L_2:
        /*0010*/ 	.word	index@(_Z10gemm_naivePfS_S_iii)
        /*0014*/ 	.word	0x00000000


	//----- nvinfo : EIATTR_MIN_STACK_SIZE
	.align		4
.L_3:
        /*0018*/ 	.byte	0x04, 0x12
        /*001a*/ 	.short	(.L_5 - .L_4)
	.align		4
.L_4:
        /*001c*/ 	.word	index@(_Z10gemm_naivePfS_S_iii)
        /*0020*/ 	.word	0x00000000
.L_5:


//--------------------- .nv.compat                --------------------------
	.section	.nv.compat,"",@"SHT_CUDA_COMPAT_INFO"
	.align	4
        /*0000*/ 	.byte	0x02, 0x09, 0x00, 0x00, 0x02, 0x02, 0x01, 0x00, 0x02, 0x05, 0x05, 0x00, 0x03, 0x07, 0x01, 0x01
        /*0010*/ 	.byte	0x02, 0x03, 0x00, 0x00, 0x02, 0x06, 0x01, 0x00, 0x04, 0x0b, 0x08, 0x00, 0x09, 0x00, 0x00, 0x00
        /*0020*/ 	.byte	0x00, 0x00, 0x00, 0x00


//--------------------- .nv.info._Z10gemm_naivePfS_S_iii --------------------------
	.section	.nv.info._Z10gemm_naivePfS_S_iii,"",@"SHT_CUDA_INFO"
	.sectionflags	@""
	.align	4


	//----- nvinfo : EIATTR_CUDA_API_VERSION
	.align		4
        /*0000*/ 	.byte	0x04, 0x37
        /*0002*/ 	.short	(.L_7 - .L_6)
.L_6:
        /*0004*/ 	.word	0x00000082


	//----- nvinfo : EIATTR_KPARAM_INFO
	.align		4
.L_7:
        /*0008*/ 	.byte	0x04, 0x17
        /*000a*/ 	.short	(.L_9 - .L_8)
.L_8:
        /*000c*/ 	.word	0x00000000
        /*0010*/ 	.short	0x0005
        /*0012*/ 	.short	0x0020
        /*0014*/ 	.byte	0x00, 0xf0, 0x11, 0x00


	//----- nvinfo : EIATTR_KPARAM_INFO
	.align		4
.L_9:
        /*0018*/ 	.byte	0x04, 0x17
        /*001a*/ 	.short	(.L_11 - .L_10)
.L_10:
        /*001c*/ 	.word	0x00000000
        /*0020*/ 	.short	0x0004
        /*0022*/ 	.short	0x001c
        /*0024*/ 	.byte	0x00, 0xf0, 0x11, 0x00


	//----- nvinfo : EIATTR_KPARAM_INFO
	.align		4
.L_11:
        /*0028*/ 	.byte	0x04, 0x17
        /*002a*/ 	.short	(.L_13 - .L_12)
.L_12:
        /*002c*/ 	.word	0x00000000
        /*0030*/ 	.short	0x0003
        /*0032*/ 	.short	0x0018
        /*0034*/ 	.byte	0x00, 0xf0, 0x11, 0x00


	//----- nvinfo : EIATTR_KPARAM_INFO
	.align		4
.L_13:
        /*0038*/ 	.byte	0x04, 0x17
        /*003a*/ 	.short	(.L_15 - .L_14)
.L_14:
        /*003c*/ 	.word	0x00000000
        /*0040*/ 	.short	0x0002
        /*0042*/ 	.short	0x0010
        /*0044*/ 	.byte	0x00, 0xf5, 0x21, 0x00


	//----- nvinfo : EIATTR_KPARAM_INFO
	.align		4
.L_15:
        /*0048*/ 	.byte	0x04, 0x17
        /*004a*/ 	.short	(.L_17 - .L_16)
.L_16:
        /*004c*/ 	.word	0x00000000
        /*0050*/ 	.short	0x0001
        /*0052*/ 	.short	0x0008
        /*0054*/ 	.byte	0x00, 0xf5, 0x21, 0x00


	//----- nvinfo : EIATTR_KPARAM_INFO
	.align		4
.L_17:
        /*0058*/ 	.byte	0x04, 0x17
        /*005a*/ 	.short	(.L_19 - .L_18)
.L_18:
        /*005c*/ 	.word	0x00000000
        /*0060*/ 	.short	0x0000
        /*0062*/ 	.short	0x0000
        /*0064*/ 	.byte	0x00, 0xf5, 0x21, 0x00


	//----- nvinfo : EIATTR_SPARSE_MMA_MASK
	.align		4
.L_19:
        /*0068*/ 	.byte	0x03, 0x50
        /*006a*/ 	.short	0x0000


	//----- nvinfo : EIATTR_MAXREG_COUNT
	.align		4
        /*006c*/ 	.byte	0x03, 0x1b
        /*006e*/ 	.short	0x00ff


	//----- nvinfo : EIATTR_MERCURY_ISA_VERSION
	.align		4
        /*0070*/ 	.byte	0x03, 0x5f
        /*0072*/ 	.short	0x0101


	//----- nvinfo : EIATTR_VRC_CTA_INIT_COUNT
	.align		4
        /*0074*/ 	.byte	0x02, 0x4a
	.zero		1
	.zero		1


	//----- nvinfo : EIATTR_EXIT_INSTR_OFFSETS
	.align		4
        /*0078*/ 	.byte	0x04, 0x1c
        /*007a*/ 	.short	(.L_21 - .L_20)


	//   ....[0]....
.L_20:
        /*007c*/ 	.word	0x000000c0


	//   ....[1]....
        /*0080*/ 	.word	0x000008e0


	//----- nvinfo : EIATTR_CBANK_PARAM_SIZE
	.align		4
.L_21:
        /*0084*/ 	.byte	0x03, 0x19
        /*0086*/ 	.short	0x0024


	//----- nvinfo : EIATTR_PARAM_CBANK
	.align		4
        /*0088*/ 	.byte	0x04, 0x0a
        /*008a*/ 	.short	(.L_23 - .L_22)
	.align		4
.L_22:
        /*008c*/ 	.word	index@(.nv.constant0._Z10gemm_naivePfS_S_iii)
        /*0090*/ 	.short	0x0380
        /*0092*/ 	.short	0x0024


	//----- nvinfo : EIATTR_SW_WAR
	.align		4
.L_23:
        /*0094*/ 	.byte	0x04, 0x36
        /*0096*/ 	.short	(.L_25 - .L_24)
.L_24:
        /*0098*/ 	.word	0x00000008
.L_25:


//--------------------- .nv.callgraph             --------------------------
	.section	.nv.callgraph,"",@"SHT_CUDA_CALLGRAPH"
	.align	4
	.sectionentsize	8
	.align		4
        /*0000*/ 	.word	0x00000000
	.align		4
        /*0004*/ 	.word	0xffffffff
	.align		4
        /*0008*/ 	.word	0x00000000
	.align		4
        /*000c*/ 	.word	0xfffffffe
	.align		4
        /*0010*/ 	.word	0x00000000
	.align		4
        /*0014*/ 	.word	0xfffffffd
	.align		4
        /*0018*/ 	.word	0x00000000
	.align		4
        /*001c*/ 	.word	0xfffffffc


//--------------------- .text._Z10gemm_naivePfS_S_iii --------------------------
	.section	.text._Z10gemm_naivePfS_S_iii,"ax",@progbits
	.align	128
        .global         _Z10gemm_naivePfS_S_iii
        .type           _Z10gemm_naivePfS_S_iii,@function
        .size           _Z10gemm_naivePfS_S_iii,(.L_x_5 - _Z10gemm_naivePfS_S_iii)
        .other          _Z10gemm_naivePfS_S_iii,@"STO_CUDA_ENTRY STV_DEFAULT"
_Z10gemm_naivePfS_S_iii:
.text._Z10gemm_naivePfS_S_iii:
[----:B------:R-:W-:Y:S01]  /*0000*/  LDC R1, c[0x0][0x37c] ;  /* 0x0000df00ff017b82 */ /* 0x000fe20000000800 */
[----:B------:R-:W0:Y:S07]  /*0010*/  S2R R5, SR_TID.X ;  /* 0x0000000000057919 */ /* 0x000e2e0000002100 */
[----:B------:R-:W0:Y:S01]  /*0020*/  S2UR UR4, SR_CTAID.X ;  /* 0x00000000000479c3 */ /* 0x000e220000002500 */
[----:B------:R-:W1:Y:S07]  /*0030*/  S2R R4, SR_TID.Y ;  /* 0x0000000000047919 */ /* 0x000e6e0000002200 */
[----:B------:R-:W0:Y:S08]  /*0040*/  LDC R0, c[0x0][0x360] ;  /* 0x0000d800ff007b82 */ /* 0x000e300000000800 */
[----:B------:R-:W1:Y:S08]  /*0050*/  S2UR UR5, SR_CTAID.Y ;  /* 0x00000000000579c3 */ /* 0x000e700000002600 */
[----:B------:R-:W1:Y:S08]  /*0060*/  LDC R19, c[0x0][0x364] ;  /* 0x0000d900ff137b82 */ /* 0x000e700000000800 */
[----:B------:R-:W2:Y:S01]  /*0070*/  LDC.64 R2, c[0x0][0x398] ;  /* 0x0000e600ff027b82 */ /* 0x000ea20000000a00 */
[----:B0-----:R-:W-:-:S02]  /*0080*/  IMAD R0, R0, UR4, R5 ;  /* 0x0000000400007c24 */ /* 0x001fc4000f8e0205 */
[----:B-1----:R-:W-:-:S03]  /*0090*/  IMAD R19, R19, UR5, R4 ;  /* 0x0000000513137c24 */ /* 0x002fc6000f8e0204 */
[----:B--2---:R-:W-:-:S04]  /*00a0*/  ISETP.GE.AND P0, PT, R0, R3, PT ;  /* 0x000000030000720c */ /* 0x004fc80003f06270 */
[----:B------:R-:W-:-:S13]  /*00b0*/  ISETP.GE.OR P0, PT, R19, R2, P0 ;  /* 0x000000021300720c */ /* 0x000fda0000706670 */
[----:B------:R-:W-:Y:S05]  /*00c0*/  @P0 EXIT ;  /* 0x000000000000094d */ /* 0x000fea0003800000 */
[----:B------:R-:W0:Y:S01]  /*00d0*/  LDC R2, c[0x0][0x3a0] ;  /* 0x0000e800ff027b82 */ /* 0x000e220000000800 */
[----:B------:R-:W1:Y:S01]  /*00e0*/  LDCU.64 UR4, c[0x0][0x358] ;  /* 0x00006b00ff0477ac */ /* 0x000e620008000a00 */
[----:B------:R-:W-:Y:S01]  /*00f0*/  HFMA2 R24, -RZ, RZ, 0, 0 ;  /* 0x00000000ff187431 */ /* 0x000fe200000001ff */
[----:B0-----:R-:W-:-:S13]  /*0100*/  ISETP.GE.AND P0, PT, R2, 0x1, PT ;  /* 0x000000010200780c */ /* 0x001fda0003f06270 */
[----:B-1----:R-:W-:Y:S05]  /*0110*/  @!P0 BRA `(.L_x_0) ;  /* 0x0000000400e08947 */ /* 0x002fea0003800000 */
[C---:B------:R-:W-:Y:S01]  /*0120*/  ISETP.GE.U32.AND P1, PT, R2.reuse, 0x8, PT ;  /* 0x000000080200780c */ /* 0x040fe20003f26070 */
[----:B------:R-:W-:Y:S01]  /*0130*/  IMAD R20, R19, R2, RZ ;  /* 0x0000000213147224 */ /* 0x000fe200078e02ff */
[----:B------:R-:W-:Y:S02]  /*0140*/  LOP3.LUT R27, R2, 0x7, RZ, 0xc0, !PT ;  /* 0x00000007021b7812 */ /* 0x000fe400078ec0ff */
[----:B------:R-:W-:Y:S02]  /*0150*/  MOV R24, RZ ;  /* 0x000000ff00187202 */ /* 0x000fe40000000f00 */
[----:B------:R-:W-:Y:S02]  /*0160*/  ISETP.NE.AND P0, PT, R27, RZ, PT ;  /* 0x000000ff1b00720c */ /* 0x000fe40003f05270 */
[----:B------:R-:W-:-:S05]  /*0170*/  MOV R21, RZ ;  /* 0x000000ff00157202 */ /* 0x000fca0000000f00 */
[----:B------:R-:W-:Y:S06]  /*0180*/  @!P1 BRA `(.L_x_1) ;  /* 0x0000000000c49947 */ /* 0x000fec0003800000 */
[----:B------:R-:W0:Y:S01]  /*0190*/  LDC.64 R4, c[0x0][0x380] ;  /* 0x0000e000ff047b82 */ /* 0x000e220000000a00 */
[----:B------:R-:W-:Y:S02]  /*01a0*/  LOP3.LUT R21, R2, 0x7ffffff8, RZ, 0xc0, !PT ;  /* 0x7ffffff802157812 */ /* 0x000fe400078ec0ff */
[----:B------:R-:W-:Y:S02]  /*01b0*/  MOV R24, RZ ;  /* 0x000000ff00187202 */ /* 0x000fe40000000f00 */
[----:B------:R-:W-:Y:S02]  /*01c0*/  MOV R18, R0 ;  /* 0x0000000000127202 */ /* 0x000fe40000000f00 */
[----:B------:R-:W-:Y:S01]  /*01d0*/  IADD3 R22, PT, PT, -R21, RZ, RZ ;  /* 0x000000ff15167210 */ /* 0x000fe20007ffe1ff */
[----:B0-----:R-:W-:-:S03]  /*01e0*/  IMAD.WIDE.U32 R4, R20, 0x4, R4 ;  /* 0x0000000414047825 */ /* 0x001fc600078e0004 */
[----:B------:R-:W-:-:S04]  /*01f0*/  IADD3 R6, P1, PT, R4, 0x10, RZ ;  /* 0x0000001004067810 */ /* 0x000fc80007f3e0ff */
[----:B------:R-:W-:-:S09]  /*0200*/  IADD3.X R7, PT, PT, RZ, R5, RZ, P1, !PT ;  /* 0x00000005ff077210 */ /* 0x000fd20000ffe4ff */
.L_x_2:
[----:B------:R-:W0:Y:S01]  /*0210*/  LDC.64 R16, c[0x0][0x388] ;  /* 0x0000e200ff107b82 */ /* 0x000e220000000a00 */
[----:B------:R-:W-:Y:S02]  /*0220*/  MOV R4, R6 ;  /* 0x0000000600047202 */ /* 0x000fe40000000f00 */
[----:B------:R-:W-:-:S05]  /*0230*/  MOV R5, R7 ;  /* 0x0000000700057202 */ /* 0x000fca0000000f00 */
[----:B------:R-:W2:Y:S04]  /*0240*/  LDG.E R25, desc[UR4][R4.64+-0x10] ;  /* 0xfffff00404197981 */ /* 0x000ea8000c1e1900 */
[----:B------:R-:W3:Y:S04]  /*0250*/  LDG.E R23, desc[UR4][R4.64+-0xc] ;  /* 0xfffff40404177981 */ /* 0x000ee8000c1e1900 */
[----:B------:R-:W4:Y:S04]  /*0260*/  LDG.E R29, desc[UR4][R4.64+-0x8] ;  /* 0xfffff804041d7981 */ /* 0x000f28000c1e1900 */
[----:B------:R-:W5:Y:S01]  /*0270*/  LDG.E R28, desc[UR4][R4.64+-0x4] ;  /* 0xfffffc04041c7981 */ /* 0x000f62000c1e1900 */
[----:B0-----:R-:W-:-:S05]  /*0280*/  IMAD.WIDE R16, R18, 0x4, R16 ;  /* 0x0000000412107825 */ /* 0x001fca00078e0210 */
[----:B------:R0:W2:Y:S01]  /*0290*/  LDG.E R26, desc[UR4][R16.64] ;  /* 0x00000004101a7981 */ /* 0x0000a2000c1e1900 */
[----:B------:R-:W-:-:S04]  /*02a0*/  IMAD.WIDE R14, R3, 0x4, R16 ;  /* 0x00000004030e7825 */ /* 0x000fc800078e0210 */
[C---:B------:R-:W-:Y:S02]  /*02b0*/  IMAD.WIDE R6, R3.reuse, 0x4, R14 ;  /* 0x0000000403067825 */ /* 0x040fe400078e020e */
[----:B------:R-:W3:Y:S02]  /*02c0*/  LDG.E R14, desc[UR4][R14.64] ;  /* 0x000000040e0e7981 */ /* 0x000ee4000c1e1900 */
[C---:B------:R-:W-:Y:S02]  /*02d0*/  IMAD.WIDE R10, R3.reuse, 0x4, R6 ;  /* 0x00000004030a7825 */ /* 0x040fe400078e0206 */
[----:B------:R-:W4:Y:S02]  /*02e0*/  LDG.E R6, desc[UR4][R6.64] ;  /* 0x0000000406067981 */ /* 0x000f24000c1e1900 */
[C---:B------:R-:W-:Y:S02]  /*02f0*/  IMAD.WIDE R8, R3.reuse, 0x4, R10 ;  /* 0x0000000403087825 */ /* 0x040fe400078e020a */
[----:B------:R-:W5:Y:S02]  /*0300*/  LDG.E R10, desc[UR4][R10.64] ;  /* 0x000000040a0a7981 */ /* 0x000f64000c1e1900 */
[----:B------:R-:W-:-:S02]  /*0310*/  IMAD.WIDE R12, R3, 0x4, R8 ;  /* 0x00000004030c7825 */ /* 0x000fc400078e0208 */
[----:B------:R-:W5:Y:S04]  /*0320*/  LDG.E R7, desc[UR4][R4.64] ;  /* 0x0000000404077981 */ /* 0x000f68000c1e1900 */
[----:B------:R-:W5:Y:S01]  /*0330*/  LDG.E R8, desc[UR4][R8.64] ;  /* 0x0000000408087981 */ /* 0x000f62000c1e1900 */
[----:B0-----:R-:W-:-:S03]  /*0340*/  IMAD.WIDE R16, R3, 0x4, R12 ;  /* 0x0000000403107825 */ /* 0x001fc600078e020c */
[----:B------:R-:W5:Y:S04]  /*0350*/  LDG.E R12, desc[UR4][R12.64] ;  /* 0x000000040c0c7981 */ /* 0x000f68000c1e1900 */
[----:B------:R-:W5:Y:S04]  /*0360*/  LDG.E R15, desc[UR4][R16.64] ;  /* 0x00000004100f7981 */ /* 0x000f68000c1e1900 */
[----:B------:R-:W5:Y:S04]  /*0370*/  LDG.E R9, desc[UR4][R4.64+0x4] ;  /* 0x0000040404097981 */ /* 0x000f68000c1e1900 */
[----:B------:R-:W5:Y:S01]  /*0380*/  LDG.E R11, desc[UR4][R4.64+0xc] ;  /* 0x00000c04040b7981 */ /* 0x000f62000c1e1900 */
[----:B--2---:R-:W-:Y:S01]  /*0390*/  FFMA R26, R25, R26, R24 ;  /* 0x0000001a191a7223 */ /* 0x004fe20000000018 */
[----:B------:R-:W-:-:S02]  /*03a0*/  IMAD.WIDE R24, R3, 0x4, R16 ;  /* 0x0000000403187825 */ /* 0x000fc400078e0210 */
[----:B------:R-:W2:Y:S04]  /*03b0*/  LDG.E R16, desc[UR4][R4.64+0x8] ;  /* 0x0000080404107981 */ /* 0x000ea8000c1e1900 */
[----:B------:R-:W2:Y:S01]  /*03c0*/  LDG.E R24, desc[UR4][R24.64] ;  /* 0x0000000418187981 */ /* 0x000ea2000c1e1900 */
[----:B---3--:R-:W-:Y:S01]  /*03d0*/  FFMA R14, R23, R14, R26 ;  /* 0x0000000e170e7223 */ /* 0x008fe2000000001a */
[----:B------:R-:W-:-:S03]  /*03e0*/  IADD3 R22, PT, PT, R22, 0x8, RZ ;  /* 0x0000000816167810 */ /* 0x000fc60007ffe0ff */
[----:B----4-:R-:W-:Y:S01]  /*03f0*/  FFMA R29, R29, R6, R14 ;  /* 0x000000061d1d7223 */ /* 0x010fe2000000000e */
[----:B------:R-:W-:-:S03]  /*0400*/  ISETP.NE.AND P1, PT, R22, RZ, PT ;  /* 0x000000ff1600720c */ /* 0x000fc60003f25270 */
[----:B-----5:R-:W-:Y:S01]  /*0410*/  FFMA R10, R28, R10, R29 ;  /* 0x0000000a1c0a7223 */ /* 0x020fe2000000001d */
[----:B------:R-:W-:-:S03]  /*0420*/  IADD3 R6, P2, PT, R4, 0x20, RZ ;  /* 0x0000002004067810 */ /* 0x000fc60007f5e0ff */
[----:B------:R-:W-:Y:S01]  /*0430*/  FFMA R8, R7, R8, R10 ;  /* 0x0000000807087223 */ /* 0x000fe2000000000a */
[----:B------:R-:W-:Y:S02]  /*0440*/  IADD3.X R7, PT, PT, RZ, R5, RZ, P2, !PT ;  /* 0x00000005ff077210 */ /* 0x000fe400017fe4ff */
[----:B------:R-:W-:Y:S01]  /*0450*/  LEA R18, R3, R18, 0x3 ;  /* 0x0000001203127211 */ /* 0x000fe200078e18ff */
[----:B------:R-:W-:-:S04]  /*0460*/  FFMA R9, R9, R12, R8 ;  /* 0x0000000c09097223 */ /* 0x000fc80000000008 */
[----:B--2---:R-:W-:-:S04]  /*0470*/  FFMA R16, R16, R15, R9 ;  /* 0x0000000f10107223 */ /* 0x004fc80000000009 */
[----:B------:R-:W-:Y:S01]  /*0480*/  FFMA R24, R11, R24, R16 ;  /* 0x000000180b187223 */ /* 0x000fe20000000010 */
[----:B------:R-:W-:Y:S06]  /*0490*/  @P1 BRA `(.L_x_2) ;  /* 0xfffffffc005c1947 */ /* 0x000fec000383ffff */
.L_x_1:
[----:B------:R-:W-:Y:S05]  /*04a0*/  @!P0 BRA `(.L_x_0) ;  /* 0x0000000000fc8947 */ /* 0x000fea0003800000 */
[----:B------:R-:W-:Y:S02]  /*04b0*/  ISETP.GE.U32.AND P1, PT, R27, 0x4, PT ;  /* 0x000000041b00780c */ /* 0x000fe40003f26070 */
[----:B------:R-:W-:-:S04]  /*04c0*/  LOP3.LUT R16, R2, 0x3, RZ, 0xc0, !PT ;  /* 0x0000000302107812 */ /* 0x000fc800078ec0ff */
[----:B------:R-:W-:-:S07]  /*04d0*/  ISETP.NE.AND P0, PT, R16, RZ, PT ;  /* 0x000000ff1000720c */ /* 0x000fce0003f05270 */
[----:B------:R-:W-:Y:S06]  /*04e0*/  @!P1 BRA `(.L_x_3) ;  /* 0x00000000006c9947 */ /* 0x000fec0003800000 */
[----:B------:R-:W0:Y:S01]  /*04f0*/  LDC.64 R6, c[0x0][0x388] ;  /* 0x0000e200ff067b82 */ /* 0x000e220000000a00 */
[----:B------:R-:W1:Y:S01]  /*0500*/  LDCU.64 UR6, c[0x0][0x380] ;  /* 0x00007000ff0677ac */ /* 0x000e620008000a00 */
[----:B------:R-:W-:Y:S01]  /*0510*/  IMAD R9, R21, R3, R0 ;  /* 0x0000000315097224 */ /* 0x000fe200078e0200 */
[CC--:B------:R-:W-:Y:S02]  /*0520*/  IADD3 R5, PT, PT, R20.reuse, R21.reuse, RZ ;  /* 0x0000001514057210 */ /* 0x0c0fe40007ffe0ff */
[----:B------:R-:W-:-:S03]  /*0530*/  IADD3 R10, P1, PT, R20, R21, RZ ;  /* 0x00000015140a7210 */ /* 0x000fc60007f3e0ff */
[----:B------:R-:W2:Y:S01]  /*0540*/  LDC.64 R14, c[0x0][0x380] ;  /* 0x0000e000ff0e7b82 */ /* 0x000ea20000000a00 */
[----:B0-----:R-:W-:-:S04]  /*0550*/  IMAD.WIDE R6, R9, 0x4, R6 ;  /* 0x0000000409067825 */ /* 0x001fc800078e0206 */
[----:B------:R-:W-:Y:S02]  /*0560*/  IMAD.WIDE R8, R3, 0x4, R6 ;  /* 0x0000000403087825 */ /* 0x000fe400078e0206 */
[----:B------:R-:W3:Y:S02]  /*0570*/  LDG.E R6, desc[UR4][R6.64] ;  /* 0x0000000406067981 */ /* 0x000ee4000c1e1900 */
[----:B--2---:R-:W-:Y:S01]  /*0580*/  IMAD.WIDE.U32 R14, R5, 0x4, R14 ;  /* 0x00000004050e7825 */ /* 0x004fe200078e000e */
[----:B------:R-:W-:Y:S02]  /*0590*/  IADD3.X R5, PT, PT, RZ, RZ, RZ, P1, !PT ;  /* 0x000000ffff057210 */ /* 0x000fe40000ffe4ff */
[----:B-1----:R-:W-:-:S03]  /*05a0*/  LEA R4, P1, R10, UR6, 0x2 ;  /* 0x000000060a047c11 */ /* 0x002fc6000f8210ff */
[----:B------:R-:W3:Y:S01]  /*05b0*/  LDG.E R15, desc[UR4][R14.64] ;  /* 0x000000040e0f7981 */ /* 0x000ee2000c1e1900 */
[----:B------:R-:W-:Y:S01]  /*05c0*/  LEA.HI.X R5, R10, UR7, R5, 0x2, P1 ;  /* 0x000000070a057c11 */ /* 0x000fe200088f1405 */
[C---:B------:R-:W-:Y:S02]  /*05d0*/  IMAD.WIDE R10, R3.reuse, 0x4, R8 ;  /* 0x00000004030a7825 */ /* 0x040fe400078e0208 */
[----:B------:R-:W2:Y:S04]  /*05e0*/  LDG.E R8, desc[UR4][R8.64] ;  /* 0x0000000408087981 */ /* 0x000ea8000c1e1900 */
[----:B------:R-:W2:Y:S01]  /*05f0*/  LDG.E R17, desc[UR4][R4.64+0x4] ;  /* 0x0000040404117981 */ /* 0x000ea2000c1e1900 */
[----:B------:R-:W-:-:S03]  /*0600*/  IMAD.WIDE R12, R3, 0x4, R10 ;  /* 0x00000004030c7825 */ /* 0x000fc600078e020a */
[----:B------:R-:W4:Y:S04]  /*0610*/  LDG.E R22, desc[UR4][R10.64] ;  /* 0x000000040a167981 */ /* 0x000f28000c1e1900 */
[----:B------:R-:W4:Y:S04]  /*0620*/  LDG.E R18, desc[UR4][R4.64+0x8] ;  /* 0x0000080404127981 */ /* 0x000f28000c1e1900 */
[----:B------:R-:W5:Y:S04]  /*0630*/  LDG.E R26, desc[UR4][R4.64+0xc] ;  /* 0x00000c04041a7981 */ /* 0x000f68000c1e1900 */
[----:B------:R-:W5:Y:S01]  /*0640*/  LDG.E R12, desc[UR4][R12.64] ;  /* 0x000000040c0c7981 */ /* 0x000f62000c1e1900 */
[----:B------:R-:W-:Y:S01]  /*0650*/  IADD3 R21, PT, PT, R21, 0x4, RZ ;  /* 0x0000000415157810 */ /* 0x000fe20007ffe0ff */
[----:B---3--:R-:W-:-:S04]  /*0660*/  FFMA R24, R15, R6, R24 ;  /* 0x000000060f187223 */ /* 0x008fc80000000018 */
[----:B--2---:R-:W-:-:S04]  /*0670*/  FFMA R17, R17, R8, R24 ;  /* 0x0000000811117223 */ /* 0x004fc80000000018 */
[----:B----4-:R-:W-:-:S04]  /*0680*/  FFMA R17, R18, R22, R17 ;  /* 0x0000001612117223 */ /* 0x010fc80000000011 */
[----:B-----5:R-:W-:-:S07]  /*0690*/  FFMA R24, R26, R12, R17 ;  /* 0x0000000c1a187223 */ /* 0x020fce0000000011 */
.L_x_3:
[----:B------:R-:W-:Y:S05]  /*06a0*/  @!P0 BRA `(.L_x_0) ;  /* 0x00000000007c8947 */ /* 0x000fea0003800000 */
[----:B------:R-:W-:Y:S01]  /*06b0*/  ISETP.NE.AND P1, PT, R16, 0x1, PT ;  /* 0x000000011000780c */ /* 0x000fe20003f25270 */
[----:B------:R-:W0:Y:S01]  /*06c0*/  LDC.64 R12, c[0x0][0x380] ;  /* 0x0000e000ff0c7b82 */ /* 0x000e220000000a00 */
[----:B------:R-:W-:-:S04]  /*06d0*/  LOP3.LUT R2, R2, 0x1, RZ, 0xc0, !PT ;  /* 0x0000000102027812 */ /* 0x000fc800078ec0ff */
[----:B------:R-:W-:-:S03]  /*06e0*/  ISETP.NE.U32.AND P0, PT, R2, 0x1, PT ;  /* 0x000000010200780c */ /* 0x000fc60003f05070 */
[----:B------:R-:W1:Y:S04]  /*06f0*/  LDC.64 R10, c[0x0][0x388] ;  /* 0x0000e200ff0a7b82 */ /* 0x000e680000000a00 */
[CC--:B------:R-:W-:Y:S02]  /*0700*/  @P1 IADD3 R15, PT, PT, R20.reuse, R21.reuse, RZ ;  /* 0x00000015140f1210 */ /* 0x0c0fe40007ffe0ff */
[----:B------:R-:W-:Y:S02]  /*0710*/  @P1 IADD3 R2, P2, PT, R20, R21, RZ ;  /* 0x0000001514021210 */ /* 0x000fe40007f5e0ff */
[----:B------:R-:W2:Y:S02]  /*0720*/  @P1 LDC.64 R4, c[0x0][0x380] ;  /* 0x0000e000ff041b82 */ /* 0x000ea40000000a00 */
[----:B------:R-:W-:-:S06]  /*0730*/  @P1 IADD3.X R14, PT, PT, RZ, RZ, RZ, P2, !PT ;  /* 0x000000ffff0e1210 */ /* 0x000fcc00017fe4ff */
[----:B------:R-:W3:Y:S01]  /*0740*/  LDC.64 R6, c[0x0][0x380] ;  /* 0x0000e000ff067b82 */ /* 0x000ee20000000a00 */
[----:B0-----:R-:W-:-:S04]  /*0750*/  @P1 IMAD.WIDE.U32 R12, R15, 0x4, R12 ;  /* 0x000000040f0c1825 */ /* 0x001fc800078e000c */
[C---:B------:R-:W-:Y:S01]  /*0760*/  @P1 IMAD R15, R21.reuse, R3, R0 ;  /* 0x00000003150f1224 */ /* 0x040fe200078e0200 */
[----:B------:R-:W-:Y:S01]  /*0770*/  @P1 IADD3 R21, PT, PT, R21, 0x2, RZ ;  /* 0x0000000215151810 */ /* 0x000fe20007ffe0ff */
[----:B------:R-:W4:Y:S01]  /*0780*/  @P1 LDG.E R13, desc[UR4][R12.64] ;  /* 0x000000040c0d1981 */ /* 0x000f22000c1e1900 */
[----:B------:R-:W0:Y:S01]  /*0790*/  LDC.64 R8, c[0x0][0x388] ;  /* 0x0000e200ff087b82 */ /* 0x000e220000000a00 */
[----:B-1----:R-:W-:Y:S01]  /*07a0*/  @P1 IMAD.WIDE R10, R15, 0x4, R10 ;  /* 0x000000040f0a1825 */ /* 0x002fe200078e020a */
[----:B------:R-:W-:Y:S02]  /*07b0*/  @!P0 IADD3 R17, PT, PT, R20, R21, RZ ;  /* 0x0000001514118210 */ /* 0x000fe40007ffe0ff */
[----:B--2---:R-:W-:Y:S01]  /*07c0*/  @P1 LEA R4, P2, R2, R4, 0x2 ;  /* 0x0000000402041211 */ /* 0x004fe200078410ff */
[----:B------:R-:W-:-:S03]  /*07d0*/  @!P0 IMAD R21, R21, R3, R0 ;  /* 0x0000000315158224 */ /* 0x000fc600078e0200 */
[----:B------:R-:W-:Y:S01]  /*07e0*/  @P1 LEA.HI.X R5, R2, R5, R14, 0x2, P2 ;  /* 0x0000000502051211 */ /* 0x000fe200010f140e */
[----:B------:R-:W-:Y:S01]  /*07f0*/  @P1 IMAD.WIDE R14, R3, 0x4, R10 ;  /* 0x00000004030e1825 */ /* 0x000fe200078e020a */
[----:B------:R-:W4:Y:S03]  /*0800*/  @P1 LDG.E R2, desc[UR4][R10.64] ;  /* 0x000000040a021981 */ /* 0x000f26000c1e1900 */
[----:B---3--:R-:W-:Y:S01]  /*0810*/  @!P0 IMAD.WIDE.U32 R6, R17, 0x4, R6 ;  /* 0x0000000411068825 */ /* 0x008fe200078e0006 */
[----:B------:R-:W2:Y:S04]  /*0820*/  @P1 LDG.E R5, desc[UR4][R4.64+0x4] ;  /* 0x0000040404051981 */ /* 0x000ea8000c1e1900 */
[----:B------:R-:W2:Y:S01]  /*0830*/  @P1 LDG.E R14, desc[UR4][R14.64] ;  /* 0x000000040e0e1981 */ /* 0x000ea2000c1e1900 */
[----:B0-----:R-:W-:-:S03]  /*0840*/  @!P0 IMAD.WIDE R8, R21, 0x4, R8 ;  /* 0x0000000415088825 */ /* 0x001fc600078e0208 */
[----:B------:R-:W3:Y:S04]  /*0850*/  @!P0 LDG.E R7, desc[UR4][R6.64] ;  /* 0x0000000406078981 */ /* 0x000ee8000c1e1900 */
[----:B------:R-:W3:Y:S01]  /*0860*/  @!P0 LDG.E R8, desc[UR4][R8.64] ;  /* 0x0000000408088981 */ /* 0x000ee2000c1e1900 */
[----:B----4-:R-:W-:-:S04]  /*0870*/  @P1 FFMA R2, R13, R2, R24 ;  /* 0x000000020d021223 */ /* 0x010fc80000000018 */
[----:B--2---:R-:W-:-:S04]  /*0880*/  @P1 FFMA R24, R5, R14, R2 ;  /* 0x0000000e05181223 */ /* 0x004fc80000000002 */
[----:B---3--:R-:W-:-:S07]  /*0890*/  @!P0 FFMA R24, R7, R8, R24 ;  /* 0x0000000807188223 */ /* 0x008fce0000000018 */
.L_x_0:
[----:B------:R-:W0:Y:S01]  /*08a0*/  LDC.64 R4, c[0x0][0x390] ;  /* 0x0000e400ff047b82 */ /* 0x000e220000000a00 */
[----:B------:R-:W-:-:S04]  /*08b0*/  IMAD R3, R19, R3, R0 ;  /* 0x0000000313037224 */ /* 0x000fc800078e0200 */
[----:B0-----:R-:W-:-:S05]  /*08c0*/  IMAD.WIDE R2, R3, 0x4, R4 ;  /* 0x0000000403027825 */ /* 0x001fca00078e0204 */
[----:B------:R-:W-:Y:S01]  /*08d0*/  STG.E desc[UR4][R2.64], R24 ;  /* 0x0000001802007986 */ /* 0x000fe2000c101904 */
[----:B------:R-:W-:Y:S05]  /*08e0*/  EXIT ;  /* 0x000000000000794d */ /* 0x000fea0003800000 */
.L_x_4:
[----:B------:R-:W-:-:S00]  /*08f0*/  BRA `(.L_x_4) ;  /* 0xfffffffc00fc7947 */ /* 0x000fc0000383ffff */
[----:B------:R-:W-:-:S00]  /*0900*/  NOP ;  /* 0x0000000000007918 */ /* 0x000fc00000000000 */
[----:B------:R-:W-:-:S00]  /*0910*/  NOP ;  /* 0x0000000000007918 */ /* 0x000fc00000000000 */
[----:B------:R-:W-:-:S00]  /*0920*/  NOP ;  /* 0x0000000000007918 */ /* 0x000fc00000000000 */
[----:B------:R-:W-:-:S00]  /*0930*/  NOP ;  /* 0x0000000000007918 */ /* 0x000fc00000000000 */
[----:B------:R-:W-:-:S00]  /*0940*/  NOP ;  /* 0x0000000000007918 */ /* 0x000fc00000000000 */
[----:B------:R-:W-:-:S00]  /*0950*/  NOP ;  /* 0x0000000000007918 */ /* 0x000fc00000000000 */
[----:B------:R-:W-:-:S00]  /*0960*/  NOP ;  /* 0x0000000000007918 */ /* 0x000fc00000000000 */
[----:B------:R-:W-:-:S00]  /*0970*/  NOP ;  /* 0x0000000000007918 */ /* 0x000fc00000000000 */
.L_x_5:


//--------------------- .nv.shared.reserved.0     --------------------------
	.section	.nv.shared.reserved.0,"aw",@nobits
	.weak		__nv_reservedSMEM_offset_0_alias
	.size		__nv_reservedSMEM_offset_0_alias, 0, 64
	.other		__nv_reservedSMEM_offset_0_alias,@"STO_CUDA_RESERVED_SHARED STV_DEFAULT"
__nv_reservedSMEM_offset_0_alias:
	.zero		0
	.zero		64


//--------------------- .nv.constant0._Z10gemm_naivePfS_S_iii --------------------------
	.section	.nv.constant0._Z10gemm_naivePfS_S_iii,"a",@progbits
	.sectionflags	@""
	.align	4
.nv.constant0._Z10gemm_naivePfS_S_iii:
	.zero		932


//--------------------- SYMBOLS --------------------------

	.type		.nv.reservedSmem.offset0,@object
	.size		.nv.reservedSmem.offset0,0x4
